	.headerflags	@"EF_CUDA_TEXMODE_UNIFIED EF_CUDA_64BIT_ADDRESS EF_CUDA_ACCELERATORS EF_CUDA_SM90 EF_CUDA_VIRTUAL_SM(EF_CUDA_SM90)"
	.elftype	@"ET_EXEC"


//--------------------- .nv.info                  --------------------------
	.section	.nv.info,"",@"SHT_CUDA_INFO"
	.align	4


	//----- nvinfo : EIATTR_REGCOUNT
	.align		4
        /*0000*/ 	.byte	0x04, 0x2f
        /*0002*/ 	.short	(.L_2 - .L_1)
	.align		4
.L_1:
        /*0004*/ 	.word	index@(triton_poi_fused_abs_add_div_exp_log_mul_sub_1)
        /*0008*/ 	.word	0x00000013


	//----- nvinfo : EIATTR_MIN_STACK_SIZE
	.align		4
.L_2:
        /*000c*/ 	.byte	0x04, 0x12
        /*000e*/ 	.short	(.L_4 - .L_3)
	.align		4
.L_3:
        /*0010*/ 	.word	index@(triton_poi_fused_abs_add_div_exp_log_mul_sub_1)
        /*0014*/ 	.word	0x00000000


	//----- nvinfo : EIATTR_FRAME_SIZE
	.align		4
.L_4:
        /*0018*/ 	.byte	0x04, 0x11
        /*001a*/ 	.short	(.L_6 - .L_5)
	.align		4
.L_5:
        /*001c*/ 	.word	index@(triton_poi_fused_abs_add_div_exp_log_mul_sub_1)
        /*0020*/ 	.word	0x00000000


	//----- nvinfo : EIATTR_MIN_STACK_SIZE
	.align		4
.L_6:
        /*0024*/ 	.byte	0x04, 0x12
        /*0026*/ 	.short	(.L_8 - .L_7)
	.align		4
.L_7:
        /*0028*/ 	.word	index@(triton_poi_fused_abs_add_div_exp_log_mul_sub_1)
        /*002c*/ 	.word	0x00000000
.L_8:


//--------------------- .nv.info.triton_poi_fused_abs_add_div_exp_log_mul_sub_1 --------------------------
	.section	.nv.info.triton_poi_fused_abs_add_div_exp_log_mul_sub_1,"",@"SHT_CUDA_INFO"
	.sectionflags	@""
	.align	4


	//----- nvinfo : EIATTR_CUDA_API_VERSION
	.align		4
        /*0000*/ 	.byte	0x04, 0x37
        /*0002*/ 	.short	(.L_10 - .L_9)
.L_9:
        /*0004*/ 	.word	0x0000007c


	//----- nvinfo : EIATTR_KPARAM_INFO
	.align		4
.L_10:
        /*0008*/ 	.byte	0x04, 0x17
        /*000a*/ 	.short	(.L_12 - .L_11)
.L_11:
        /*000c*/ 	.word	0x00000000
        /*0010*/ 	.short	0x0006
        /*0012*/ 	.short	0x0030
        /*0014*/ 	.byte	0x00, 0xf0, 0x11, 0x00


	//----- nvinfo : EIATTR_KPARAM_INFO
	.align		4
.L_12:
        /*0018*/ 	.byte	0x04, 0x17
        /*001a*/ 	.short	(.L_14 - .L_13)
.L_13:
        /*001c*/ 	.word	0x00000000
        /*0020*/ 	.short	0x0005
        /*0022*/ 	.short	0x0028
        /*0024*/ 	.byte	0x00, 0xf4, 0x21, 0x00


	//----- nvinfo : EIATTR_KPARAM_INFO
	.align		4
.L_14:
        /*0028*/ 	.byte	0x04, 0x17
        /*002a*/ 	.short	(.L_16 - .L_15)
.L_15:
        /*002c*/ 	.word	0x00000000
        /*0030*/ 	.short	0x0004
        /*0032*/ 	.short	0x0020
        /*0034*/ 	.byte	0x00, 0xf4, 0x21, 0x00


	//----- nvinfo : EIATTR_KPARAM_INFO
	.align		4
.L_16:
        /*0038*/ 	.byte	0x04, 0x17
        /*003a*/ 	.short	(.L_18 - .L_17)
.L_17:
        /*003c*/ 	.word	0x00000000
        /*0040*/ 	.short	0x0003
        /*0042*/ 	.short	0x0018
        /*0044*/ 	.byte	0x00, 0xf4, 0x21, 0x00


	//----- nvinfo : EIATTR_KPARAM_INFO
	.align		4
.L_18:
        /*0048*/ 	.byte	0x04, 0x17
        /*004a*/ 	.short	(.L_20 - .L_19)
.L_19:
        /*004c*/ 	.word	0x00000000
        /*0050*/ 	.short	0x0002
        /*0052*/ 	.short	0x0010
        /*0054*/ 	.byte	0x00, 0xf4, 0x21, 0x00


	//----- nvinfo : EIATTR_KPARAM_INFO
	.align		4
.L_20:
        /*0058*/ 	.byte	0x04, 0x17
        /*005a*/ 	.short	(.L_22 - .L_21)
.L_21:
        /*005c*/ 	.word	0x00000000
        /*0060*/ 	.short	0x0001
        /*0062*/ 	.short	0x0008
        /*0064*/ 	.byte	0x00, 0xf4, 0x21, 0x00


	//----- nvinfo : EIATTR_KPARAM_INFO
	.align		4
.L_22:
        /*0068*/ 	.byte	0x04, 0x17
        /*006a*/ 	.short	(.L_24 - .L_23)
.L_23:
        /*006c*/ 	.word	0x00000000
        /*0070*/ 	.short	0x0000
        /*0072*/ 	.short	0x0000
        /*0074*/ 	.byte	0x00, 0xf4, 0x21, 0x00


	//----- nvinfo : EIATTR_SPARSE_MMA_MASK
	.align		4
.L_24:
        /*0078*/ 	.byte	0x03, 0x50
        /*007a*/ 	.short	0x0000


	//----- nvinfo : EIATTR_MAXREG_COUNT
	.align		4
        /*007c*/ 	.byte	0x03, 0x1b
        /*007e*/ 	.short	0x00ff


	//----- nvinfo : EIATTR_EXIT_INSTR_OFFSETS
	.align		4
        /*0080*/ 	.byte	0x04, 0x1c
        /*0082*/ 	.short	(.L_26 - .L_25)


	//   ....[0]....
.L_25:
        /*0084*/ 	.word	0x000005d0


	//   ....[1]....
        /*0088*/ 	.word	0x000005f0


	//----- nvinfo : EIATTR_REQNTID
	.align		4
.L_26:
        /*008c*/ 	.byte	0x04, 0x10
        /*008e*/ 	.short	(.L_28 - .L_27)
.L_27:
        /*0090*/ 	.word	0x00000080
        /*0094*/ 	.word	0x00000001
        /*0098*/ 	.word	0x00000001


	//----- nvinfo : EIATTR_CBANK_PARAM_SIZE
	.align		4
.L_28:
        /*009c*/ 	.byte	0x03, 0x19
        /*009e*/ 	.short	0x0034


	//----- nvinfo : EIATTR_PARAM_CBANK
	.align		4
        /*00a0*/ 	.byte	0x04, 0x0a
        /*00a2*/ 	.short	(.L_30 - .L_29)
	.align		4
.L_29:
        /*00a4*/ 	.word	index@(.nv.constant0.triton_poi_fused_abs_add_div_exp_log_mul_sub_1)
        /*00a8*/ 	.short	0x0210
        /*00aa*/ 	.short	0x0034


	//----- nvinfo : EIATTR_SW_WAR
	.align		4
.L_30:
        /*00ac*/ 	.byte	0x04, 0x36
        /*00ae*/ 	.short	(.L_32 - .L_31)
.L_31:
        /*00b0*/ 	.word	0x00000008
.L_32:


//--------------------- .nv.callgraph             --------------------------
	.section	.nv.callgraph,"",@"SHT_CUDA_CALLGRAPH"
	.align	4
	.sectionentsize	8
	.align		4
        /*0000*/ 	.word	0x00000000
	.align		4
        /*0004*/ 	.word	0xffffffff
	.align		4
        /*0008*/ 	.word	0x00000000
	.align		4
        /*000c*/ 	.word	0xfffffffe
	.align		4
        /*0010*/ 	.word	0x00000000
	.align		4
        /*0014*/ 	.word	0xfffffffd
	.align		4
        /*0018*/ 	.word	0x00000000
	.align		4
        /*001c*/ 	.word	0xfffffffc


//--------------------- .nv.constant4             --------------------------
	.section	.nv.constant4,"a",@progbits
	.align	8
	.align		8
.nv.constant4:
        /*0000*/ 	.dword	_$_str


//--------------------- .text.triton_poi_fused_abs_add_div_exp_log_mul_sub_1 --------------------------
	.section	.text.triton_poi_fused_abs_add_div_exp_log_mul_sub_1,"ax",@progbits
	.align	128
        .global         triton_poi_fused_abs_add_div_exp_log_mul_sub_1
        .type           triton_poi_fused_abs_add_div_exp_log_mul_sub_1,@function
        .size           triton_poi_fused_abs_add_div_exp_log_mul_sub_1,(.L_x_1 - triton_poi_fused_abs_add_div_exp_log_mul_sub_1)
        .other          triton_poi_fused_abs_add_div_exp_log_mul_sub_1,@"STO_CUDA_ENTRY STV_DEFAULT"
triton_poi_fused_abs_add_div_exp_log_mul_sub_1:
.text.triton_poi_fused_abs_add_div_exp_log_mul_sub_1:
[----:B------:R-:W0:Y:S08]  /*0000*/  LDC R1, c[0x0][0x28] ;  /* 0x00000a00ff017b82 */ /* 0x000e300000000800 */
[----:B------:R-:W1:Y:S01]  /*0010*/  LDC.64 R4, c[0x0][0x218] ;  /* 0x00008600ff047b82 */ /* 0x000e620000000a00 */
[----:B------:R-:W-:Y:S01]  /*0020*/  ULDC.64 UR4, c[0x0][0x208] ;  /* 0x0000820000047ab9 */ /* 0x000fe20000000a00 */
[----:B------:R-:W2:Y:S01]  /*0030*/  S2R R2, SR_TID.X ;  /* 0x0000000000027919 */ /* 0x000ea20000002100 */
[----:B------:R-:W-:Y:S01]  /*0040*/  ULDC.64 UR6, c[0x0][0x238] ;  /* 0x00008e0000067ab9 */ /* 0x000fe20000000a00 */
[----:B------:R-:W3:Y:S04]  /*0050*/  S2R R3, SR_CTAID.X ;  /* 0x0000000000037919 */ /* 0x000ee80000002500 */
[----:B------:R-:W4:Y:S08]  /*0060*/  LDC.64 R10, c[0x0][0x228] ;  /* 0x00008a00ff0a7b82 */ /* 0x000f300000000a00 */
[----:B------:R-:W5:Y:S01]  /*0070*/  LDC.64 R8, c[0x0][0x220] ;  /* 0x00008800ff087b82 */ /* 0x000f620000000a00 */
[----:B-1----:R1:W5:Y:S07]  /*0080*/  LDG.E R0, desc[UR4][R4.64] ;  /* 0x0000000404007981 */ /* 0x00236e000c1e1900 */
[----:B------:R-:W5:Y:S08]  /*0090*/  LDC.64 R14, c[0x0][0x230] ;  /* 0x00008c00ff0e7b82 */ /* 0x000f700000000a00 */
[----:B------:R-:W5:Y:S01]  /*00a0*/  LDC.64 R12, c[0x0][0x210] ;  /* 0x00008400ff0c7b82 */ /* 0x000f620000000a00 */
[----:B--2---:R-:W-:-:S04]  /*00b0*/  SHF.L.U32 R2, R2, 0x1, RZ ;  /* 0x0000000102027819 */ /* 0x004fc800000006ff */
[----:B------:R-:W-:Y:S02]  /*00c0*/  LOP3.LUT R2, R2, 0xfe, RZ, 0xc0, !PT ;  /* 0x000000fe02027812 */ /* 0x000fe400078ec0ff */
[----:B---3--:R-:W-:Y:S02]  /*00d0*/  SHF.R.S32.HI R7, RZ, 0x17, R3 ;  /* 0x00000017ff077819 */ /* 0x008fe40000011403 */
[----:B------:R-:W-:Y:S02]  /*00e0*/  LEA R2, R3, R2, 0x8 ;  /* 0x0000000203027211 */ /* 0x000fe400078e40ff */
[----:B------:R-:W-:Y:S02]  /*00f0*/  SGXT R7, R7, 0x1 ;  /* 0x000000010707781a */ /* 0x000fe40000000200 */
[----:B------:R-:W-:Y:S02]  /*0100*/  ISETP.GE.AND P0, PT, R2, 0x100, PT ;  /* 0x000001000200780c */ /* 0x000fe40003f06270 */
[----:B------:R-:W-:-:S02]  /*0110*/  LEA.HI R6, R7, R2, RZ, 0x4 ;  /* 0x0000000207067211 */ /* 0x000fc400078f20ff */
[----:B------:R-:W-:Y:S02]  /*0120*/  LEA.HI R3, R7, R2, RZ, 0x6 ;  /* 0x0000000207037211 */ /* 0x000fe400078f30ff */
[----:B-1----:R-:W-:Y:S02]  /*0130*/  LOP3.LUT R5, R6, 0xfffffff0, RZ, 0xc0, !PT ;  /* 0xfffffff006057812 */ /* 0x002fe400078ec0ff */
[----:B------:R-:W-:Y:S02]  /*0140*/  SHF.R.S32.HI R3, RZ, 0x6, R3 ;  /* 0x00000006ff037819 */ /* 0x000fe40000011403 */
[----:B------:R-:W-:-:S04]  /*0150*/  IADD3 R4, R2, -R5, RZ ;  /* 0x8000000502047210 */ /* 0x000fc80007ffe0ff */
[----:B------:R-:W-:Y:S02]  /*0160*/  LEA R3, R3, R4, 0x4 ;  /* 0x0000000403037211 */ /* 0x000fe400078e20ff */
[----:B------:R-:W-:-:S03]  /*0170*/  CS2R R4, SRZ ;  /* 0x0000000000047805 */ /* 0x000fc6000001ff00 */
[----:B----4-:R-:W-:Y:S02]  /*0180*/  IMAD.WIDE R10, R3, 0x4, R10 ;  /* 0x00000004030a7825 */ /* 0x010fe400078e020a */
[----:B-----5:R1:W2:Y:S04]  /*0190*/  LDG.E R3, desc[UR4][R8.64] ;  /* 0x0000000408037981 */ /* 0x0202a8000c1e1900 */
[----:B------:R-:W3:Y:S01]  /*01a0*/  @!P0 LDG.E.EL.64 R4, desc[UR4][R10.64] ;  /* 0x000000040a048981 */ /* 0x000ee2000c2e1b00 */
[----:B------:R-:W-:Y:S01]  /*01b0*/  LEA.HI R7, R7, R2, RZ, 0x2 ;  /* 0x0000000207077211 */ /* 0x000fe200078f10ff */
[----:B0-----:R-:W-:-:S03]  /*01c0*/  IMAD.WIDE R12, R2, 0x4, R12 ;  /* 0x00000004020c7825 */ /* 0x001fc600078e020c */
[----:B------:R-:W-:Y:S02]  /*01d0*/  LOP3.LUT R7, R7, 0xfffffffc, RZ, 0xc0, !PT ;  /* 0xfffffffc07077812 */ /* 0x000fe400078ec0ff */
[----:B-1----:R-:W-:Y:S02]  /*01e0*/  CS2R R8, SRZ ;  /* 0x0000000000087805 */ /* 0x002fe4000001ff00 */
[----:B------:R-:W-:-:S05]  /*01f0*/  IADD3 R7, R2, -R7, RZ ;  /* 0x8000000702077210 */ /* 0x000fca0007ffe0ff */
[----:B------:R-:W-:Y:S01]  /*0200*/  IMAD.WIDE R14, R7, 0x4, R14 ;  /* 0x00000004070e7825 */ /* 0x000fe200078e020e */
[----:B------:R-:W-:-:S04]  /*0210*/  CS2R R6, SRZ ;  /* 0x0000000000067805 */ /* 0x000fc8000001ff00 */
[----:B------:R-:W4:Y:S04]  /*0220*/  @!P0 LDG.E.EL.64 R8, desc[UR4][R14.64] ;  /* 0x000000040e088981 */ /* 0x000f28000c2e1b00 */
[----:B------:R0:W4:Y:S02]  /*0230*/  @!P0 LDG.E.64 R6, desc[UR4][R12.64] ;  /* 0x000000040c068981 */ /* 0x000124000c1e1b00 */
[----:B0-----:R-:W-:Y:S01]  /*0240*/  HFMA2.MMA R13, -RZ, RZ, 1.5048828125, 33.21875 ;  /* 0x3e055027ff0d7435 */ /* 0x001fe200000001ff */
[----:B------:R-:W-:-:S05]  /*0250*/  FMUL R0, R0, 1.4426950216293334961 ;  /* 0x3fb8aa3b00007820 */ /* 0x000fca0000400000 */
[----:B------:R-:W-:-:S13]  /*0260*/  FSETP.GEU.AND P1, PT, R0, -126, PT ;  /* 0xc2fc00000000780b */ /* 0x000fda0003f2e000 */
[----:B------:R-:W-:-:S04]  /*0270*/  @!P1 FMUL R0, R0, 0.5 ;  /* 0x3f00000000009820 */ /* 0x000fc80000400000 */
[----:B------:R-:W0:Y:S02]  /*0280*/  MUFU.EX2 R10, R0 ;  /* 0x00000000000a7308 */ /* 0x000e240000000800 */
[----:B0-----:R-:W-:-:S04]  /*0290*/  @!P1 FMUL R10, R10, R10 ;  /* 0x0000000a0a0a9220 */ /* 0x001fc80000400000 */
[----:B------:R-:W-:-:S05]  /*02a0*/  FADD R10, R10, 1 ;  /* 0x3f8000000a0a7421 */ /* 0x000fca0000000000 */
[----:B------:R-:W-:-:S04]  /*02b0*/  IADD3 R11, R10, -0x3f2aaaab, RZ ;  /* 0xc0d555550a0b7810 */ /* 0x000fc80007ffe0ff */
[----:B------:R-:W-:-:S04]  /*02c0*/  LOP3.LUT R11, R11, 0xff800000, RZ, 0xc0, !PT ;  /* 0xff8000000b0b7812 */ /* 0x000fc800078ec0ff */
[----:B------:R-:W-:-:S05]  /*02d0*/  IADD3 R16, R10, -R11, RZ ;  /* 0x8000000b0a107210 */ /* 0x000fca0007ffe0ff */
[----:B------:R-:W-:-:S04]  /*02e0*/  FADD R16, R16, -1 ;  /* 0xbf80000010107421 */ /* 0x000fc80000000000 */
[----:B------:R-:W-:-:S04]  /*02f0*/  FFMA.FTZ R13, R16, -R13, 0.14084610342979431152 ;  /* 0x3e1039f6100d7423 */ /* 0x000fc8000001080d */
[----:B------:R-:W-:-:S04]  /*0300*/  FFMA.FTZ R13, R16, R13, -0.12148627638816833496 ;  /* 0xbdf8cdcc100d7423 */ /* 0x000fc8000001000d */
[----:B------:R-:W-:-:S04]  /*0310*/  FFMA.FTZ R13, R16, R13, 0.13980610668659210205 ;  /* 0x3e0f2955100d7423 */ /* 0x000fc8000001000d */
[----:B------:R-:W-:-:S04]  /*0320*/  FFMA.FTZ R13, R16, R13, -0.16684235632419586182 ;  /* 0xbe2ad8b9100d7423 */ /* 0x000fc8000001000d */
[----:B------:R-:W-:Y:S01]  /*0330*/  FFMA.FTZ R13, R16, R13, 0.20012299716472625732 ;  /* 0x3e4ced0b100d7423 */ /* 0x000fe2000001000d */
[----:B--2---:R-:W-:-:S03]  /*0340*/  LOP3.LUT R3, R3, 0x7fffffff, RZ, 0xc0, !PT ;  /* 0x7fffffff03037812 */ /* 0x004fc600078ec0ff */
[----:B------:R-:W-:Y:S01]  /*0350*/  FFMA.FTZ R13, R16, R13, -0.24999669194221496582 ;  /* 0xbe7fff22100d7423 */ /* 0x000fe2000001000d */
[----:B------:R-:W-:Y:S01]  /*0360*/  ISETP.GE.U32.AND P5, PT, R10, 0x7f800000, PT ;  /* 0x7f8000000a00780c */ /* 0x000fe20003fa6070 */
[C---:B---3--:R-:W-:Y:S02]  /*0370*/  FADD R4, R3.reuse, R4 ;  /* 0x0000000403047221 */ /* 0x048fe40000000000 */
[C---:B------:R-:W-:Y:S01]  /*0380*/  FFMA.FTZ R13, R16.reuse, R13, 0.33333182334899902344 ;  /* 0x3eaaaa78100d7423 */ /* 0x040fe2000001000d */
[----:B------:R-:W-:Y:S01]  /*0390*/  I2FP.F32.S32 R0, R11 ;  /* 0x0000000b00007245 */ /* 0x000fe20000201400 */
[----:B------:R-:W-:Y:S02]  /*03a0*/  FADD R11, R3, R5 ;  /* 0x00000005030b7221 */ /* 0x000fe40000000000 */
[----:B------:R-:W-:Y:S01]  /*03b0*/  FFMA.FTZ R13, R16, R13, -0.5 ;  /* 0xbf000000100d7423 */ /* 0x000fe2000001000d */
[----:B------:R-:W-:-:S03]  /*03c0*/  FSETP.GT.AND P4, PT, |R4|, 8.50705917302346158658e+37, PT ;  /* 0x7e8000000400780b */ /* 0x000fc60003f84200 */
[----:B------:R-:W-:Y:S01]  /*03d0*/  FMUL R13, R16, R13 ;  /* 0x0000000d100d7220 */ /* 0x000fe20000400000 */
[----:B------:R-:W-:Y:S01]  /*03e0*/  FSETP.GEU.AND P2, PT, |R4|, 1.175494350822287508e-38, PT ;  /* 0x008000000400780b */ /* 0x000fe20003f4e200 */
[----:B------:R-:W-:Y:S01]  /*03f0*/  FFMA.FTZ R0, R0, 1.1920928955078125e-07, RZ ;  /* 0x3400000000007823 */ /* 0x000fe200000100ff */
[C---:B------:R-:W-:Y:S01]  /*0400*/  FSETP.GT.AND P3, PT, |R11|.reuse, 8.50705917302346158658e+37, PT ;  /* 0x7e8000000b00780b */ /* 0x040fe20003f64200 */
[----:B------:R-:W-:Y:S01]  /*0410*/  FFMA.FTZ R13, R16, R13, R16 ;  /* 0x0000000d100d7223 */ /* 0x000fe20000010010 */
[----:B------:R-:W-:Y:S02]  /*0420*/  @P5 MOV R5, 0x7f800000 ;  /* 0x7f80000000055802 */ /* 0x000fe40000000f00 */
[----:B------:R-:W-:Y:S01]  /*0430*/  FSETP.GEU.AND P1, PT, |R11|, 1.175494350822287508e-38, PT ;  /* 0x008000000b00780b */ /* 0x000fe20003f2e200 */
[----:B------:R-:W-:Y:S02]  /*0440*/  FFMA.FTZ R0, R0, 0.69314718246459960938, R13 ;  /* 0x3f31721800007823 */ /* 0x000fe4000001000d */
[C---:B------:R-:W-:Y:S01]  /*0450*/  @P5 FFMA.FTZ R0, R10.reuse, R5, +INF ;  /* 0x7f8000000a005423 */ /* 0x040fe20000010005 */
[----:B------:R-:W-:Y:S01]  /*0460*/  FSETP.NEU.AND P5, PT, R10, RZ, PT ;  /* 0x000000ff0a00720b */ /* 0x000fe20003fad000 */
[----:B------:R-:W-:-:S03]  /*0470*/  @P4 FMUL R4, R4, 0.25 ;  /* 0x3e80000004044820 */ /* 0x000fc60000400000 */
[----:B------:R-:W-:Y:S01]  /*0480*/  FSEL R0, R0, -INF , P5 ;  /* 0xff80000000007808 */ /* 0x000fe20002800000 */
[----:B------:R-:W-:Y:S01]  /*0490*/  @!P2 FMUL R4, R4, 16777216 ;  /* 0x4b8000000404a820 */ /* 0x000fe20000400000 */
[----:B------:R-:W-:-:S03]  /*04a0*/  @P3 FMUL R11, R11, 0.25 ;  /* 0x3e8000000b0b3820 */ /* 0x000fc60000400000 */
[----:B------:R-:W-:Y:S01]  /*04b0*/  FADD R0, -R3, R0 ;  /* 0x0000000003007221 */ /* 0x000fe20000000100 */
[----:B------:R-:W-:Y:S01]  /*04c0*/  @!P1 FMUL R11, R11, 16777216 ;  /* 0x4b8000000b0b9820 */ /* 0x000fe20000400000 */
[----:B------:R-:W0:Y:S02]  /*04d0*/  MUFU.RCP R4, R4 ;  /* 0x0000000400047308 */ /* 0x000e240000001000 */
[----:B------:R-:W-:-:S06]  /*04e0*/  FMUL R3, R0, 0.25 ;  /* 0x3e80000000037820 */ /* 0x000fcc0000400000 */
[----:B------:R-:W1:Y:S01]  /*04f0*/  MUFU.RCP R11, R11 ;  /* 0x0000000b000b7308 */ /* 0x000e620000001000 */
[CC--:B------:R-:W-:Y:S02]  /*0500*/  FSEL R5, R3.reuse, R0.reuse, P4 ;  /* 0x0000000003057208 */ /* 0x0c0fe40002000000 */
[----:B------:R-:W-:-:S03]  /*0510*/  FSEL R0, R3, R0, P3 ;  /* 0x0000000003007208 */ /* 0x000fc60001800000 */
[----:B------:R-:W-:Y:S02]  /*0520*/  @!P2 FMUL R5, R5, 16777216 ;  /* 0x4b8000000505a820 */ /* 0x000fe40000400000 */
[----:B------:R-:W-:Y:S02]  /*0530*/  @!P1 FMUL R0, R0, 16777216 ;  /* 0x4b80000000009820 */ /* 0x000fe40000400000 */
[----:B0-----:R-:W-:Y:S01]  /*0540*/  FMUL R3, R4, R5 ;  /* 0x0000000504037220 */ /* 0x001fe20000400000 */
[----:B------:R-:W-:Y:S02]  /*0550*/  SHF.R.S32.HI R5, RZ, 0x1f, R2 ;  /* 0x0000001fff057819 */ /* 0x000fe40000011402 */
[----:B------:R-:W-:Y:S01]  /*0560*/  LEA R4, P1, R2, UR6, 0x2 ;  /* 0x0000000602047c11 */ /* 0x000fe2000f8210ff */
[--C-:B----4-:R-:W-:Y:S01]  /*0570*/  FADD R8, -R8, R6.reuse ;  /* 0x0000000608087221 */ /* 0x110fe20000000100 */
[----:B-1----:R-:W-:Y:S01]  /*0580*/  FMUL R0, R11, R0 ;  /* 0x000000000b007220 */ /* 0x002fe20000400000 */
[----:B------:R-:W-:Y:S01]  /*0590*/  FADD R9, -R9, R7 ;  /* 0x0000000709097221 */ /* 0x000fe20000000100 */
[----:B------:R-:W-:Y:S01]  /*05a0*/  LEA.HI.X R5, R2, UR7, R5, 0x2, P1 ;  /* 0x0000000702057c11 */ /* 0x000fe200088f1405 */
[----:B------:R-:W-:-:S02]  /*05b0*/  FFMA R8, R3, R8, R6 ;  /* 0x0000000803087223 */ /* 0x000fc40000000006 */
[----:B------:R-:W-:Y:S01]  /*05c0*/  FFMA R9, R0, R9, R7 ;  /* 0x0000000900097223 */ /* 0x000fe20000000007 */
[----:B------:R-:W-:Y:S06]  /*05d0*/  @P0 EXIT ;  /* 0x000000000000094d */ /* 0x000fec0003800000 */
[----:B------:R-:W-:Y:S01]  /*05e0*/  STG.E.64 desc[UR4][R4.64], R8 ;  /* 0x0000000804007986 */ /* 0x000fe2000c101b04 */
[----:B------:R-:W-:Y:S05]  /*05f0*/  EXIT ;  /* 0x000000000000794d */ /* 0x000fea0003800000 */
.L_x_0:
[----:B------:R-:W-:-:S00]  /*0600*/  BRA `(.L_x_0) ;  /* 0xfffffffc00fc7947 */ /* 0x000fc0000383ffff */
[----:B------:R-:W-:-:S00]  /*0610*/  NOP ;  /* 0x0000000000007918 */ /* 0x000fc00000000000 */
        /* <DEDUP_REMOVED lines=14> */
.L_x_1:


//--------------------- .nv.global.init           --------------------------
	.section	.nv.global.init,"aw",@progbits
.nv.global.init:
	.type		_$_str,@object
	.size		_$_str,(.L_0 - _$_str)
_$_str:
        /*0000*/ 	.byte	0x5f, 0x5f, 0x43, 0x55, 0x44, 0x41, 0x5f, 0x46, 0x54, 0x5a, 0x00
.L_0:


//--------------------- .nv.constant0.triton_poi_fused_abs_add_div_exp_log_mul_sub_1 --------------------------
	.section	.nv.constant0.triton_poi_fused_abs_add_div_exp_log_mul_sub_1,"a",@progbits
	.sectionflags	@""
	.align	4
.nv.constant0.triton_poi_fused_abs_add_div_exp_log_mul_sub_1:
	.zero		580
